//
// Generated by NVIDIA NVVM Compiler
//
// Compiler Build ID: CL-36424714
// Cuda compilation tools, release 13.0, V13.0.88
// Based on NVVM 20.0.0
//

.version 9.0
.target sm_100
.address_size 64

	// .globl	_Z7kernel1Pi
.const .align 4 .u32 dev_a = 11;
.const .align 4 .b8 dev_b[128] = {1, 0, 0, 0, 2, 0, 0, 0, 3};
.const .align 4 .u32 dev_c = 1;
.const .align 4 .b8 dev_d[20] = {22};

.visible .entry _Z7kernel1Pi(
	.param .u64 .ptr .align 1 _Z7kernel1Pi_param_0
)
{
	.reg .b32 	%r<2>;
	.reg .b64 	%rd<3>;

	ld.param.u64 	%rd1, [_Z7kernel1Pi_param_0];
	cvta.to.global.u64 	%rd2, %rd1;
	ld.const.u32 	%r1, [dev_c];
	st.global.u32 	[%rd2], %r1;
	ret;

}
	// .globl	_Z7kernel2Pi
.visible .entry _Z7kernel2Pi(
	.param .u64 .ptr .align 1 _Z7kernel2Pi_param_0
)
{
	.reg .b32 	%r<3>;
	.reg .b64 	%rd<7>;

	ld.param.u64 	%rd1, [_Z7kernel2Pi_param_0];
	cvta.to.global.u64 	%rd2, %rd1;
	mov.u32 	%r1, %tid.x;
	mul.wide.u32 	%rd3, %r1, 4;
	add.s64 	%rd4, %rd2, %rd3;
	mov.u64 	%rd5, dev_d;
	add.s64 	%rd6, %rd5, %rd3;
	ld.const.u32 	%r2, [%rd6];
	st.global.u32 	[%rd4], %r2;
	ret;

}


// ===== COMPILED SASS (sm_100) =====

	.target	sm_100

	.elftype	@"ET_EXEC"


//--------------------- .note.nv.tkinfo           --------------------------
	.section	.note.nv.tkinfo,"",@"SHT_NOTE"
	.sectionflags	@"SHF_NOTE_NV_TKINFO"
	.tkinfo
        /*0018*/ 	.word	0x00000002
        /*0030*/ 	.string	""
        /*0030*/ 	.string	"ptxas"
        /*0030*/ 	.string	"Cuda compilation tools, release 13.0, V13.0.88"
        /*0030*/ 	.string	"Build cuda_13.0.r13.0/compiler.36424714_0"
        /*0030*/ 	.string	"-arch sm_100 -m 64 "



//--------------------- .note.nv.cuinfo           --------------------------
	.section	.note.nv.cuinfo,"",@"SHT_NOTE"
	.sectionflags	@"SHF_NOTE_NV_CUINFO"
        /*0018*/ 	.short	0x0002
        /*001a*/ 	.short	0x0064
        /*001c*/ 	.short	0x0082
	.zero		2


//--------------------- .nv.info                  --------------------------
	.section	.nv.info,"",@"SHT_CUDA_INFO"
	.align	4


	//----- nvinfo : EIATTR_REGCOUNT
	.align		4
        /*0000*/ 	.byte	0x04, 0x2f
        /*0002*/ 	.short	(.L_5 - .L_4)
	.align		4
.L_4:
        /*0004*/ 	.word	index@(_Z7kernel1Pi)
        /*0008*/ 	.word	0x00000008


	//----- nvinfo : EIATTR_FRAME_SIZE
	.align		4
.L_5:
        /*000c*/ 	.byte	0x04, 0x11
        /*000e*/ 	.short	(.L_7 - .L_6)
	.align		4
.L_6:
        /*0010*/ 	.word	index@(_Z7kernel1Pi)
        /*0014*/ 	.word	0x00000000


	//----- nvinfo : EIATTR_REGCOUNT
	.align		4
.L_7:
        /*0018*/ 	.byte	0x04, 0x2f
        /*001a*/ 	.short	(.L_9 - .L_8)
	.align		4
.L_8:
        /*001c*/ 	.word	index@(_Z7kernel2Pi)
        /*0020*/ 	.word	0x0000000a


	//----- nvinfo : EIATTR_FRAME_SIZE
	.align		4
.L_9:
        /*0024*/ 	.byte	0x04, 0x11
        /*0026*/ 	.short	(.L_11 - .L_10)
	.align		4
.L_10:
        /*0028*/ 	.word	index@(_Z7kernel2Pi)
        /*002c*/ 	.word	0x00000000


	//----- nvinfo : EIATTR_MIN_STACK_SIZE
	.align		4
.L_11:
        /*0030*/ 	.byte	0x04, 0x12
        /*0032*/ 	.short	(.L_13 - .L_12)
	.align		4
.L_12:
        /*0034*/ 	.word	index@(_Z7kernel2Pi)
        /*0038*/ 	.word	0x00000000


	//----- nvinfo : EIATTR_MIN_STACK_SIZE
	.align		4
.L_13:
        /*003c*/ 	.byte	0x04, 0x12
        /*003e*/ 	.short	(.L_15 - .L_14)
	.align		4
.L_14:
        /*0040*/ 	.word	index@(_Z7kernel1Pi)
        /*0044*/ 	.word	0x00000000
.L_15:


//--------------------- .nv.compat                --------------------------
	.section	.nv.compat,"",@"SHT_CUDA_COMPAT_INFO"
	.align	4
        /*0000*/ 	.byte	0x02, 0x09, 0x00, 0x00, 0x02, 0x02, 0x01, 0x00, 0x02, 0x05, 0x05, 0x00, 0x03, 0x07, 0x01, 0x01
        /*0010*/ 	.byte	0x02, 0x03, 0x00, 0x00, 0x02, 0x06, 0x01, 0x00, 0x04, 0x0b, 0x08, 0x00, 0x09, 0x00, 0x00, 0x00
        /*0020*/ 	.byte	0x00, 0x00, 0x00, 0x00


//--------------------- .nv.info._Z7kernel2Pi     --------------------------
	.section	.nv.info._Z7kernel2Pi,"",@"SHT_CUDA_INFO"
	.sectionflags	@""
	.align	4


	//----- nvinfo : EIATTR_CUDA_API_VERSION
	.align		4
        /*0000*/ 	.byte	0x04, 0x37
        /*0002*/ 	.short	(.L_17 - .L_16)
.L_16:
        /*0004*/ 	.word	0x00000082


	//----- nvinfo : EIATTR_KPARAM_INFO
	.align		4
.L_17:
        /*0008*/ 	.byte	0x04, 0x17
        /*000a*/ 	.short	(.L_19 - .L_18)
.L_18:
        /*000c*/ 	.word	0x00000000
        /*0010*/ 	.short	0x0000
        /*0012*/ 	.short	0x0000
        /*0014*/ 	.byte	0x00, 0xf5, 0x21, 0x00


	//----- nvinfo : EIATTR_SPARSE_MMA_MASK
	.align		4
.L_19:
        /*0018*/ 	.byte	0x03, 0x50
        /*001a*/ 	.short	0x0000


	//----- nvinfo : EIATTR_MAXREG_COUNT
	.align		4
        /*001c*/ 	.byte	0x03, 0x1b
        /*001e*/ 	.short	0x00ff


	//----- nvinfo : EIATTR_MERCURY_ISA_VERSION
	.align		4
        /*0020*/ 	.byte	0x03, 0x5f
        /*0022*/ 	.short	0x0101


	//----- nvinfo : EIATTR_VRC_CTA_INIT_COUNT
	.align		4
        /*0024*/ 	.byte	0x02, 0x4a
	.zero		1
	.zero		1


	//----- nvinfo : EIATTR_EXIT_INSTR_OFFSETS
	.align		4
        /*0028*/ 	.byte	0x04, 0x1c
        /*002a*/ 	.short	(.L_21 - .L_20)


	//   ....[0]....
.L_20:
        /*002c*/ 	.word	0x00000080


	//----- nvinfo : EIATTR_CBANK_PARAM_SIZE
	.align		4
.L_21:
        /*0030*/ 	.byte	0x03, 0x19
        /*0032*/ 	.short	0x0008


	//----- nvinfo : EIATTR_PARAM_CBANK
	.align		4
        /*0034*/ 	.byte	0x04, 0x0a
        /*0036*/ 	.short	(.L_23 - .L_22)
	.align		4
.L_22:
        /*0038*/ 	.word	index@(.nv.constant0._Z7kernel2Pi)
        /*003c*/ 	.short	0x0380
        /*003e*/ 	.short	0x0008


	//----- nvinfo : EIATTR_SW_WAR
	.align		4
.L_23:
        /*0040*/ 	.byte	0x04, 0x36
        /*0042*/ 	.short	(.L_25 - .L_24)
.L_24:
        /*0044*/ 	.word	0x00000008
.L_25:


//--------------------- .nv.info._Z7kernel1Pi     --------------------------
	.section	.nv.info._Z7kernel1Pi,"",@"SHT_CUDA_INFO"
	.sectionflags	@""
	.align	4


	//----- nvinfo : EIATTR_CUDA_API_VERSION
	.align		4
        /*0000*/ 	.byte	0x04, 0x37
        /*0002*/ 	.short	(.L_27 - .L_26)
.L_26:
        /*0004*/ 	.word	0x00000082


	//----- nvinfo : EIATTR_KPARAM_INFO
	.align		4
.L_27:
        /*0008*/ 	.byte	0x04, 0x17
        /*000a*/ 	.short	(.L_29 - .L_28)
.L_28:
        /*000c*/ 	.word	0x00000000
        /*0010*/ 	.short	0x0000
        /*0012*/ 	.short	0x0000
        /*0014*/ 	.byte	0x00, 0xf5, 0x21, 0x00


	//----- nvinfo : EIATTR_SPARSE_MMA_MASK
	.align		4
.L_29:
        /*0018*/ 	.byte	0x03, 0x50
        /*001a*/ 	.short	0x0000


	//----- nvinfo : EIATTR_MAXREG_COUNT
	.align		4
        /*001c*/ 	.byte	0x03, 0x1b
        /*001e*/ 	.short	0x00ff


	//----- nvinfo : EIATTR_MERCURY_ISA_VERSION
	.align		4
        /*0020*/ 	.byte	0x03, 0x5f
        /*0022*/ 	.short	0x0101


	//----- nvinfo : EIATTR_VRC_CTA_INIT_COUNT
	.align		4
        /*0024*/ 	.byte	0x02, 0x4a
	.zero		1
	.zero		1


	//----- nvinfo : EIATTR_EXIT_INSTR_OFFSETS
	.align		4
        /*0028*/ 	.byte	0x04, 0x1c
        /*002a*/ 	.short	(.L_31 - .L_30)


	//   ....[0]....
.L_30:
        /*002c*/ 	.word	0x00000050


	//----- nvinfo : EIATTR_CBANK_PARAM_SIZE
	.align		4
.L_31:
        /*0030*/ 	.byte	0x03, 0x19
        /*0032*/ 	.short	0x0008


	//----- nvinfo : EIATTR_PARAM_CBANK
	.align		4
        /*0034*/ 	.byte	0x04, 0x0a
        /*0036*/ 	.short	(.L_33 - .L_32)
	.align		4
.L_32:
        /*0038*/ 	.word	index@(.nv.constant0._Z7kernel1Pi)
        /*003c*/ 	.short	0x0380
        /*003e*/ 	.short	0x0008


	//----- nvinfo : EIATTR_SW_WAR
	.align		4
.L_33:
        /*0040*/ 	.byte	0x04, 0x36
        /*0042*/ 	.short	(.L_35 - .L_34)
.L_34:
        /*0044*/ 	.word	0x00000008
.L_35:


//--------------------- .nv.callgraph             --------------------------
	.section	.nv.callgraph,"",@"SHT_CUDA_CALLGRAPH"
	.align	4
	.sectionentsize	8
	.align		4
        /*0000*/ 	.word	0x00000000
	.align		4
        /*0004*/ 	.word	0xffffffff
	.align		4
        /*0008*/ 	.word	0x00000000
	.align		4
        /*000c*/ 	.word	0xfffffffe
	.align		4
        /*0010*/ 	.word	0x00000000
	.align		4
        /*0014*/ 	.word	0xfffffffd
	.align		4
        /*0018*/ 	.word	0x00000000
	.align		4
        /*001c*/ 	.word	0xfffffffc


//--------------------- .nv.constant3             --------------------------
	.section	.nv.constant3,"a",@progbits
	.align	4
.nv.constant3:
	.type		dev_a,@object
	.size		dev_a,(dev_b - dev_a)
dev_a:
        /*0000*/ 	.byte	0x0b, 0x00, 0x00, 0x00
	.type		dev_b,@object
	.size		dev_b,(dev_c - dev_b)
dev_b:
        /*0004*/ 	.byte	0x01, 0x00, 0x00, 0x00, 0x02, 0x00, 0x00, 0x00, 0x03, 0x00, 0x00, 0x00, 0x00, 0x00, 0x00, 0x00
        /*0014*/ 	.byte	0x00, 0x00, 0x00, 0x00, 0x00, 0x00, 0x00, 0x00, 0x00, 0x00, 0x00, 0x00, 0x00, 0x00, 0x00, 0x00
        /*0024*/ 	.byte	0x00, 0x00, 0x00, 0x00, 0x00, 0x00, 0x00, 0x00, 0x00, 0x00, 0x00, 0x00, 0x00, 0x00, 0x00, 0x00
        /*0034*/ 	.byte	0x00, 0x00, 0x00, 0x00, 0x00, 0x00, 0x00, 0x00, 0x00, 0x00, 0x00, 0x00, 0x00, 0x00, 0x00, 0x00
        /*0044*/ 	.byte	0x00, 0x00, 0x00, 0x00, 0x00, 0x00, 0x00, 0x00, 0x00, 0x00, 0x00, 0x00, 0x00, 0x00, 0x00, 0x00
        /*0054*/ 	.byte	0x00, 0x00, 0x00, 0x00, 0x00, 0x00, 0x00, 0x00, 0x00, 0x00, 0x00, 0x00, 0x00, 0x00, 0x00, 0x00
        /*0064*/ 	.byte	0x00, 0x00, 0x00, 0x00, 0x00, 0x00, 0x00, 0x00, 0x00, 0x00, 0x00, 0x00, 0x00, 0x00, 0x00, 0x00
        /*0074*/ 	.byte	0x00, 0x00, 0x00, 0x00, 0x00, 0x00, 0x00, 0x00, 0x00, 0x00, 0x00, 0x00, 0x00, 0x00, 0x00, 0x00
	.type		dev_c,@object
	.size		dev_c,(dev_d - dev_c)
dev_c:
        /*0084*/ 	.byte	0x01, 0x00, 0x00, 0x00
	.type		dev_d,@object
	.size		dev_d,(.L_3 - dev_d)
dev_d:
        /*0088*/ 	.byte	0x16, 0x00, 0x00, 0x00, 0x00, 0x00, 0x00, 0x00, 0x00, 0x00, 0x00, 0x00, 0x00, 0x00, 0x00, 0x00
        /*0098*/ 	.byte	0x00, 0x00, 0x00, 0x00
.L_3:


//--------------------- .text._Z7kernel2Pi        --------------------------
	.section	.text._Z7kernel2Pi,"ax",@progbits
	.align	128
        .global         _Z7kernel2Pi
        .type           _Z7kernel2Pi,@function
        .size           _Z7kernel2Pi,(.L_x_2 - _Z7kernel2Pi)
        .other          _Z7kernel2Pi,@"STO_CUDA_ENTRY STV_DEFAULT"
_Z7kernel2Pi:
.text._Z7kernel2Pi:
[----:B------:R-:W-:Y:S01]  /*0000*/  LDC R1, c[0x0][0x37c] ;  /* 0x0000df00ff017b82 */ /* 0x000fe20000000800 */
[----:B------:R-:W0:Y:S07]  /*0010*/  S2R R7, SR_TID.X ;  /* 0x0000000000077919 */ /* 0x000e2e0000002100 */
[----:B------:R-:W1:Y:S01]  /*0020*/  LDC.64 R2, c[0x0][0x380] ;  /* 0x0000e000ff027b82 */ /* 0x000e620000000a00 */
[----:B------:R-:W2:Y:S01]  /*0030*/  LDCU.64 UR4, c[0x0][0x358] ;  /* 0x00006b00ff0477ac */ /* 0x000ea20008000a00 */
[C---:B0-----:R-:W-:Y:S01]  /*0040*/  SHF.L.U32 R0, R7.reuse, 0x2, RZ ;  /* 0x0000000207007819 */ /* 0x041fe200000006ff */
[----:B-1----:R-:W-:-:S05]  /*0050*/  IMAD.WIDE.U32 R2, R7, 0x4, R2 ;  /* 0x0000000407027825 */ /* 0x002fca00078e0002 */
[----:B------:R-:W2:Y:S02]  /*0060*/  LDC R5, c[0x3][R0+0x88] ;  /* 0x00c0220000057b82 */ /* 0x000ea40000000800 */
[----:B--2---:R-:W-:Y:S01]  /*0070*/  STG.E desc[UR4][R2.64], R5 ;  /* 0x0000000502007986 */ /* 0x004fe2000c101904 */
[----:B------:R-:W-:Y:S05]  /*0080*/  EXIT ;  /* 0x000000000000794d */ /* 0x000fea0003800000 */
.L_x_0:
[----:B------:R-:W-:-:S00]  /*0090*/  BRA `(.L_x_0) ;  /* 0xfffffffc00fc7947 */ /* 0x000fc0000383ffff */
[----:B------:R-:W-:-:S00]  /*00a0*/  NOP ;  /* 0x0000000000007918 */ /* 0x000fc00000000000 */
        /* <DEDUP_REMOVED lines=13> */
.L_x_2:


//--------------------- .text._Z7kernel1Pi        --------------------------
	.section	.text._Z7kernel1Pi,"ax",@progbits
	.align	128
        .global         _Z7kernel1Pi
        .type           _Z7kernel1Pi,@function
        .size           _Z7kernel1Pi,(.L_x_3 - _Z7kernel1Pi)
        .other          _Z7kernel1Pi,@"STO_CUDA_ENTRY STV_DEFAULT"
_Z7kernel1Pi:
.text._Z7kernel1Pi:
[----:B------:R-:W-:Y:S08]  /*0000*/  LDC R1, c[0x0][0x37c] ;  /* 0x0000df00ff017b82 */ /* 0x000ff00000000800 */
[----:B------:R-:W0:Y:S01]  /*0010*/  LDC R5, c[0x3][0x84] ;  /* 0x00c02100ff057b82 */ /* 0x000e220000000800 */
[----:B------:R-:W0:Y:S07]  /*0020*/  LDCU.64 UR4, c[0x0][0x358] ;  /* 0x00006b00ff0477ac */ /* 0x000e2e0008000a00 */
[----:B------:R-:W0:Y:S02]  /*0030*/  LDC.64 R2, c[0x0][0x380] ;  /* 0x0000e000ff027b82 */ /* 0x000e240000000a00 */
[----:B0-----:R-:W-:Y:S01]  /*0040*/  STG.E desc[UR4][R2.64], R5 ;  /* 0x0000000502007986 */ /* 0x001fe2000c101904 */
[----:B------:R-:W-:Y:S05]  /*0050*/  EXIT ;  /* 0x000000000000794d */ /* 0x000fea0003800000 */
.L_x_1:
        /* <DEDUP_REMOVED lines=10> */
.L_x_3:


//--------------------- .nv.shared.reserved.0     --------------------------
	.section	.nv.shared.reserved.0,"aw",@nobits
	.weak		__nv_reservedSMEM_offset_0_alias
	.size		__nv_reservedSMEM_offset_0_alias, 0, 64
	.other		__nv_reservedSMEM_offset_0_alias,@"STO_CUDA_RESERVED_SHARED STV_DEFAULT"
__nv_reservedSMEM_offset_0_alias:
	.zero		0
	.zero		64


//--------------------- .nv.constant0._Z7kernel2Pi --------------------------
	.section	.nv.constant0._Z7kernel2Pi,"a",@progbits
	.sectionflags	@""
	.align	4
.nv.constant0._Z7kernel2Pi:
	.zero		904


//--------------------- .nv.constant0._Z7kernel1Pi --------------------------
	.section	.nv.constant0._Z7kernel1Pi,"a",@progbits
	.sectionflags	@""
	.align	4
.nv.constant0._Z7kernel1Pi:
	.zero		904


//--------------------- SYMBOLS --------------------------

	.type		.nv.reservedSmem.offset0,@object
	.size		.nv.reservedSmem.offset0,0x4
